	.headerflags	@"EF_CUDA_TEXMODE_UNIFIED EF_CUDA_64BIT_ADDRESS EF_CUDA_ACCELERATORS EF_CUDA_SM90 EF_CUDA_VIRTUAL_SM(EF_CUDA_SM90)"
	.elftype	@"ET_EXEC"


//--------------------- .nv.info                  --------------------------
	.section	.nv.info,"",@"SHT_CUDA_INFO"
	.align	4


	//----- nvinfo : EIATTR_REGCOUNT
	.align		4
        /*0000*/ 	.byte	0x04, 0x2f
        /*0002*/ 	.short	(.L_2 - .L_1)
	.align		4
.L_1:
        /*0004*/ 	.word	index@(triton_poi_fused_add_log_neg_sum_0)
        /*0008*/ 	.word	0x00000018


	//----- nvinfo : EIATTR_MIN_STACK_SIZE
	.align		4
.L_2:
        /*000c*/ 	.byte	0x04, 0x12
        /*000e*/ 	.short	(.L_4 - .L_3)
	.align		4
.L_3:
        /*0010*/ 	.word	index@(triton_poi_fused_add_log_neg_sum_0)
        /*0014*/ 	.word	0x00000000


	//----- nvinfo : EIATTR_FRAME_SIZE
	.align		4
.L_4:
        /*0018*/ 	.byte	0x04, 0x11
        /*001a*/ 	.short	(.L_6 - .L_5)
	.align		4
.L_5:
        /*001c*/ 	.word	index@(triton_poi_fused_add_log_neg_sum_0)
        /*0020*/ 	.word	0x00000000


	//----- nvinfo : EIATTR_MIN_STACK_SIZE
	.align		4
.L_6:
        /*0024*/ 	.byte	0x04, 0x12
        /*0026*/ 	.short	(.L_8 - .L_7)
	.align		4
.L_7:
        /*0028*/ 	.word	index@(triton_poi_fused_add_log_neg_sum_0)
        /*002c*/ 	.word	0x00000000
.L_8:


//--------------------- .nv.info.triton_poi_fused_add_log_neg_sum_0 --------------------------
	.section	.nv.info.triton_poi_fused_add_log_neg_sum_0,"",@"SHT_CUDA_INFO"
	.sectionflags	@""
	.align	4


	//----- nvinfo : EIATTR_CUDA_API_VERSION
	.align		4
        /*0000*/ 	.byte	0x04, 0x37
        /*0002*/ 	.short	(.L_10 - .L_9)
.L_9:
        /*0004*/ 	.word	0x0000007c


	//----- nvinfo : EIATTR_KPARAM_INFO
	.align		4
.L_10:
        /*0008*/ 	.byte	0x04, 0x17
        /*000a*/ 	.short	(.L_12 - .L_11)
.L_11:
        /*000c*/ 	.word	0x00000000
        /*0010*/ 	.short	0x0003
        /*0012*/ 	.short	0x0018
        /*0014*/ 	.byte	0x00, 0xf0, 0x11, 0x00


	//----- nvinfo : EIATTR_KPARAM_INFO
	.align		4
.L_12:
        /*0018*/ 	.byte	0x04, 0x17
        /*001a*/ 	.short	(.L_14 - .L_13)
.L_13:
        /*001c*/ 	.word	0x00000000
        /*0020*/ 	.short	0x0002
        /*0022*/ 	.short	0x0010
        /*0024*/ 	.byte	0x00, 0xf4, 0x21, 0x00


	//----- nvinfo : EIATTR_KPARAM_INFO
	.align		4
.L_14:
        /*0028*/ 	.byte	0x04, 0x17
        /*002a*/ 	.short	(.L_16 - .L_15)
.L_15:
        /*002c*/ 	.word	0x00000000
        /*0030*/ 	.short	0x0001
        /*0032*/ 	.short	0x0008
        /*0034*/ 	.byte	0x00, 0xf4, 0x21, 0x00


	//----- nvinfo : EIATTR_KPARAM_INFO
	.align		4
.L_16:
        /*0038*/ 	.byte	0x04, 0x17
        /*003a*/ 	.short	(.L_18 - .L_17)
.L_17:
        /*003c*/ 	.word	0x00000000
        /*0040*/ 	.short	0x0000
        /*0042*/ 	.short	0x0000
        /*0044*/ 	.byte	0x00, 0xf4, 0x21, 0x00


	//----- nvinfo : EIATTR_SPARSE_MMA_MASK
	.align		4
.L_18:
        /*0048*/ 	.byte	0x03, 0x50
        /*004a*/ 	.short	0x0000


	//----- nvinfo : EIATTR_MAXREG_COUNT
	.align		4
        /*004c*/ 	.byte	0x03, 0x1b
        /*004e*/ 	.short	0x00ff


	//----- nvinfo : EIATTR_EXIT_INSTR_OFFSETS
	.align		4
        /*0050*/ 	.byte	0x04, 0x1c
        /*0052*/ 	.short	(.L_20 - .L_19)


	//   ....[0]....
.L_19:
        /*0054*/ 	.word	0x00000630


	//   ....[1]....
        /*0058*/ 	.word	0x00000650


	//----- nvinfo : EIATTR_REQNTID
	.align		4
.L_20:
        /*005c*/ 	.byte	0x04, 0x10
        /*005e*/ 	.short	(.L_22 - .L_21)
.L_21:
        /*0060*/ 	.word	0x00000020
        /*0064*/ 	.word	0x00000001
        /*0068*/ 	.word	0x00000001


	//----- nvinfo : EIATTR_CBANK_PARAM_SIZE
	.align		4
.L_22:
        /*006c*/ 	.byte	0x03, 0x19
        /*006e*/ 	.short	0x001c


	//----- nvinfo : EIATTR_PARAM_CBANK
	.align		4
        /*0070*/ 	.byte	0x04, 0x0a
        /*0072*/ 	.short	(.L_24 - .L_23)
	.align		4
.L_23:
        /*0074*/ 	.word	index@(.nv.constant0.triton_poi_fused_add_log_neg_sum_0)
        /*0078*/ 	.short	0x0210
        /*007a*/ 	.short	0x001c


	//----- nvinfo : EIATTR_SW_WAR
	.align		4
.L_24:
        /*007c*/ 	.byte	0x04, 0x36
        /*007e*/ 	.short	(.L_26 - .L_25)
.L_25:
        /*0080*/ 	.word	0x00000008
.L_26:


//--------------------- .nv.callgraph             --------------------------
	.section	.nv.callgraph,"",@"SHT_CUDA_CALLGRAPH"
	.align	4
	.sectionentsize	8
	.align		4
        /*0000*/ 	.word	0x00000000
	.align		4
        /*0004*/ 	.word	0xffffffff
	.align		4
        /*0008*/ 	.word	0x00000000
	.align		4
        /*000c*/ 	.word	0xfffffffe
	.align		4
        /*0010*/ 	.word	0x00000000
	.align		4
        /*0014*/ 	.word	0xfffffffd
	.align		4
        /*0018*/ 	.word	0x00000000
	.align		4
        /*001c*/ 	.word	0xfffffffc


//--------------------- .nv.constant4             --------------------------
	.section	.nv.constant4,"a",@progbits
	.align	8
	.align		8
.nv.constant4:
        /*0000*/ 	.dword	_$_str


//--------------------- .text.triton_poi_fused_add_log_neg_sum_0 --------------------------
	.section	.text.triton_poi_fused_add_log_neg_sum_0,"ax",@progbits
	.align	128
        .global         triton_poi_fused_add_log_neg_sum_0
        .type           triton_poi_fused_add_log_neg_sum_0,@function
        .size           triton_poi_fused_add_log_neg_sum_0,(.L_x_1 - triton_poi_fused_add_log_neg_sum_0)
        .other          triton_poi_fused_add_log_neg_sum_0,@"STO_CUDA_ENTRY STV_DEFAULT"
triton_poi_fused_add_log_neg_sum_0:
.text.triton_poi_fused_add_log_neg_sum_0:
[----:B------:R-:W0:Y:S01]  /*0000*/  LDC R1, c[0x0][0x28] ;  /* 0x00000a00ff017b82 */ /* 0x000e220000000800 */
[----:B------:R-:W1:Y:S07]  /*0010*/  S2R R0, SR_TID.X ;  /* 0x0000000000007919 */ /* 0x000e6e0000002100 */
[----:B------:R-:W2:Y:S01]  /*0020*/  LDC.64 R8, c[0x0][0x210] ;  /* 0x00008400ff087b82 */ /* 0x000ea20000000a00 */
[----:B------:R-:W-:Y:S01]  /*0030*/  CS2R R18, SRZ ;  /* 0x0000000000127805 */ /* 0x000fe2000001ff00 */
[----:B------:R-:W-:Y:S01]  /*0040*/  ULDC.64 UR4, c[0x0][0x208] ;  /* 0x0000820000047ab9 */ /* 0x000fe20000000a00 */
[----:B------:R-:W3:Y:S05]  /*0050*/  S2R R3, SR_CTAID.X ;  /* 0x0000000000037919 */ /* 0x000eea0000002500 */
[----:B------:R-:W4:Y:S01]  /*0060*/  LDC.64 R16, c[0x0][0x218] ;  /* 0x00008600ff107b82 */ /* 0x000f220000000a00 */
[----:B-1----:R-:W-:-:S04]  /*0070*/  SHF.L.U32 R0, R0, 0x1, RZ ;  /* 0x0000000100007819 */ /* 0x002fc800000006ff */
[----:B------:R-:W-:-:S04]  /*0080*/  LOP3.LUT R0, R0, 0x3e, RZ, 0xc0, !PT ;  /* 0x0000003e00007812 */ /* 0x000fc800078ec0ff */
[----:B---3--:R-:W-:-:S04]  /*0090*/  LEA R0, R3, R0, 0x6 ;  /* 0x0000000003007211 */ /* 0x008fc800078e30ff */
[----:B------:R-:W-:Y:S02]  /*00a0*/  SHF.R.S32.HI R3, RZ, 0x1f, R0 ;  /* 0x0000001fff037819 */ /* 0x000fe40000011400 */
[----:B------:R-:W-:Y:S02]  /*00b0*/  ISETP.GE.AND P0, PT, R0, 0x40, PT ;  /* 0x000000400000780c */ /* 0x000fe40003f06270 */
[----:B------:R-:W-:-:S04]  /*00c0*/  LEA.HI R3, R3, R0, RZ, 0x4 ;  /* 0x0000000003037211 */ /* 0x000fc800078f20ff */
[C---:B------:R-:W-:Y:S02]  /*00d0*/  SHF.L.U32 R2, R3.reuse, 0x2, RZ ;  /* 0x0000000203027819 */ /* 0x040fe400000006ff */
[----:B------:R-:W-:Y:S02]  /*00e0*/  LOP3.LUT R3, R3, 0xfffffff0, RZ, 0xc0, !PT ;  /* 0xfffffff003037812 */ /* 0x000fe400078ec0ff */
[----:B------:R-:W-:-:S04]  /*00f0*/  LOP3.LUT R2, R2, 0xffffffc0, RZ, 0xc0, !PT ;  /* 0xffffffc002027812 */ /* 0x000fc800078ec0ff */
[----:B------:R-:W-:-:S05]  /*0100*/  IADD3 R15, R2, R0, -R3 ;  /* 0x00000000020f7210 */ /* 0x000fca0007ffe803 */
[----:B--2---:R-:W-:-:S05]  /*0110*/  IMAD.WIDE R8, R15, 0x4, R8 ;  /* 0x000000040f087825 */ /* 0x004fca00078e0208 */
[----:B------:R1:W2:Y:S01]  /*0120*/  @!P0 LDG.E.64 R18, desc[UR4][R8.64] ;  /* 0x0000000408128981 */ /* 0x0002a2000c1e1b00 */
[----:B------:R-:W-:Y:S02]  /*0130*/  IADD3 R13, R15, 0x10, RZ ;  /* 0x000000100f0d7810 */ /* 0x000fe40007ffe0ff */
[----:B------:R-:W-:Y:S02]  /*0140*/  CS2R R6, SRZ ;  /* 0x0000000000067805 */ /* 0x000fe4000001ff00 */
[----:B------:R-:W-:Y:S02]  /*0150*/  CS2R R4, SRZ ;  /* 0x0000000000047805 */ /* 0x000fe4000001ff00 */
[----:B------:R-:W-:Y:S01]  /*0160*/  IADD3 R21, R15, 0x20, RZ ;  /* 0x000000200f157810 */ /* 0x000fe20007ffe0ff */
[----:B----4-:R-:W-:Y:S01]  /*0170*/  IMAD.WIDE R10, R15, 0x4, R16 ;  /* 0x000000040f0a7825 */ /* 0x010fe200078e0210 */
[----:B------:R-:W-:-:S03]  /*0180*/  CS2R R2, SRZ ;  /* 0x0000000000027805 */ /* 0x000fc6000001ff00 */
[--C-:B------:R-:W-:Y:S01]  /*0190*/  IMAD.WIDE R12, R13, 0x4, R16.reuse ;  /* 0x000000040d0c7825 */ /* 0x100fe200078e0210 */
[----:B-1----:R-:W-:Y:S01]  /*01a0*/  IADD3 R9, R15, 0x30, RZ ;  /* 0x000000300f097810 */ /* 0x002fe20007ffe0ff */
[----:B------:R-:W3:Y:S02]  /*01b0*/  @!P0 LDG.E.64 R6, desc[UR4][R10.64] ;  /* 0x000000040a068981 */ /* 0x000ee4000c1e1b00 */
[--C-:B------:R-:W-:Y:S02]  /*01c0*/  IMAD.WIDE R14, R21, 0x4, R16.reuse ;  /* 0x00000004150e7825 */ /* 0x100fe400078e0210 */
[----:B------:R-:W3:Y:S02]  /*01d0*/  @!P0 LDG.E.64 R4, desc[UR4][R12.64] ;  /* 0x000000040c048981 */ /* 0x000ee4000c1e1b00 */
[----:B------:R-:W-:Y:S01]  /*01e0*/  IMAD.WIDE R16, R9, 0x4, R16 ;  /* 0x0000000409107825 */ /* 0x000fe200078e0210 */
[----:B------:R-:W-:Y:S01]  /*01f0*/  CS2R R8, SRZ ;  /* 0x0000000000087805 */ /* 0x000fe2000001ff00 */
[----:B------:R1:W4:Y:S05]  /*0200*/  @!P0 LDG.E.64 R2, desc[UR4][R14.64] ;  /* 0x000000040e028981 */ /* 0x00032a000c1e1b00 */
[----:B------:R5:W3:Y:S01]  /*0210*/  @!P0 LDG.E.64 R8, desc[UR4][R16.64] ;  /* 0x0000000410088981 */ /* 0x000ae2000c1e1b00 */
[----:B-1----:R-:W-:Y:S01]  /*0220*/  HFMA2.MMA R15, -RZ, RZ, 1.5048828125, 33.21875 ;  /* 0x3e055027ff0f7435 */ /* 0x002fe200000001ff */
[----:B--2---:R-:W-:Y:S01]  /*0230*/  FADD R18, R18, 1.1920928955078125e-07 ;  /* 0x3400000012127421 */ /* 0x004fe20000000000 */
[----:B------:R-:W-:-:S04]  /*0240*/  FADD R19, R19, 1.1920928955078125e-07 ;  /* 0x3400000013137421 */ /* 0x000fc80000000000 */
[----:B------:R-:W-:Y:S02]  /*0250*/  FSETP.GEU.AND P1, PT, R18, 1.175494350822287508e-38, PT ;  /* 0x008000001200780b */ /* 0x000fe40003f2e000 */
[----:B------:R-:W-:-:S11]  /*0260*/  FSETP.GEU.AND P3, PT, R19, 1.175494350822287508e-38, PT ;  /* 0x008000001300780b */ /* 0x000fd60003f6e000 */
[----:B------:R-:W-:Y:S02]  /*0270*/  @!P1 FMUL R18, R18, 8388608 ;  /* 0x4b00000012129820 */ /* 0x000fe40000400000 */
[----:B------:R-:W-:-:S03]  /*0280*/  @!P3 FMUL R19, R19, 8388608 ;  /* 0x4b0000001313b820 */ /* 0x000fc60000400000 */
[----:B------:R-:W-:Y:S02]  /*0290*/  IADD3 R10, R18, -0x3f2aaaab, RZ ;  /* 0xc0d55555120a7810 */ /* 0x000fe40007ffe0ff */
[----:B------:R-:W-:Y:S02]  /*02a0*/  IADD3 R12, R19, -0x3f2aaaab, RZ ;  /* 0xc0d55555130c7810 */ /* 0x000fe40007ffe0ff */
[----:B------:R-:W-:Y:S02]  /*02b0*/  LOP3.LUT R11, R10, 0xff800000, RZ, 0xc0, !PT ;  /* 0xff8000000a0b7812 */ /* 0x000fe400078ec0ff */
[----:B------:R-:W-:Y:S02]  /*02c0*/  LOP3.LUT R20, R12, 0xff800000, RZ, 0xc0, !PT ;  /* 0xff8000000c147812 */ /* 0x000fe400078ec0ff */
[----:B------:R-:W-:Y:S02]  /*02d0*/  IADD3 R10, R18, -R11, RZ ;  /* 0x8000000b120a7210 */ /* 0x000fe40007ffe0ff */
[----:B------:R-:W-:-:S03]  /*02e0*/  IADD3 R12, R19, -R20, RZ ;  /* 0x80000014130c7210 */ /* 0x000fc60007ffe0ff */
[----:B------:R-:W-:Y:S02]  /*02f0*/  FADD R13, R10, -1 ;  /* 0xbf8000000a0d7421 */ /* 0x000fe40000000000 */
[----:B0----5:R-:W-:Y:S02]  /*0300*/  FADD R16, R12, -1 ;  /* 0xbf8000000c107421 */ /* 0x021fe40000000000 */
[CC--:B------:R-:W-:Y:S02]  /*0310*/  FFMA.FTZ R10, R13.reuse, -R15.reuse, 0.14084610342979431152 ;  /* 0x3e1039f60d0a7423 */ /* 0x0c0fe4000001080f */
[C---:B------:R-:W-:Y:S02]  /*0320*/  FFMA.FTZ R15, R16.reuse, -R15, 0.14084610342979431152 ;  /* 0x3e1039f6100f7423 */ /* 0x040fe4000001080f */
[----:B------:R-:W-:Y:S02]  /*0330*/  FFMA.FTZ R10, R13, R10, -0.12148627638816833496 ;  /* 0xbdf8cdcc0d0a7423 */ /* 0x000fe4000001000a */
[----:B------:R-:W-:-:S02]  /*0340*/  FFMA.FTZ R15, R16, R15, -0.12148627638816833496 ;  /* 0xbdf8cdcc100f7423 */ /* 0x000fc4000001000f */
[C---:B------:R-:W-:Y:S02]  /*0350*/  FFMA.FTZ R10, R13.reuse, R10, 0.13980610668659210205 ;  /* 0x3e0f29550d0a7423 */ /* 0x040fe4000001000a */
[C---:B------:R-:W-:Y:S02]  /*0360*/  FFMA.FTZ R15, R16.reuse, R15, 0.13980610668659210205 ;  /* 0x3e0f2955100f7423 */ /* 0x040fe4000001000f */
[C---:B------:R-:W-:Y:S02]  /*0370*/  FFMA.FTZ R10, R13.reuse, R10, -0.16684235632419586182 ;  /* 0xbe2ad8b90d0a7423 */ /* 0x040fe4000001000a */
[C---:B------:R-:W-:Y:S02]  /*0380*/  FFMA.FTZ R15, R16.reuse, R15, -0.16684235632419586182 ;  /* 0xbe2ad8b9100f7423 */ /* 0x040fe4000001000f */
[C---:B------:R-:W-:Y:S02]  /*0390*/  FFMA.FTZ R12, R13.reuse, R10, 0.20012299716472625732 ;  /* 0x3e4ced0b0d0c7423 */ /* 0x040fe4000001000a */
[C---:B------:R-:W-:Y:S01]  /*03a0*/  FFMA.FTZ R15, R16.reuse, R15, 0.20012299716472625732 ;  /* 0x3e4ced0b100f7423 */ /* 0x040fe2000001000f */
[----:B------:R-:W-:Y:S01]  /*03b0*/  FSEL R10, RZ, -23, P1 ;  /* 0xc1b80000ff0a7808 */ /* 0x000fe20000800000 */
[----:B------:R-:W-:Y:S01]  /*03c0*/  FFMA.FTZ R12, R13, R12, -0.24999669194221496582 ;  /* 0xbe7fff220d0c7423 */ /* 0x000fe2000001000c */
[----:B------:R-:W-:Y:S01]  /*03d0*/  I2FP.F32.S32 R11, R11 ;  /* 0x0000000b000b7245 */ /* 0x000fe20000201400 */
[----:B------:R-:W-:-:S02]  /*03e0*/  FFMA.FTZ R15, R16, R15, -0.24999669194221496582 ;  /* 0xbe7fff22100f7423 */ /* 0x000fc4000001000f */
[----:B------:R-:W-:Y:S01]  /*03f0*/  FFMA.FTZ R14, R13, R12, 0.33333182334899902344 ;  /* 0x3eaaaa780d0e7423 */ /* 0x000fe2000001000c */
[----:B------:R-:W-:Y:S01]  /*0400*/  ISETP.GE.U32.AND P2, PT, R18, 0x7f800000, PT ;  /* 0x7f8000001200780c */ /* 0x000fe20003f46070 */
[----:B------:R-:W-:Y:S01]  /*0410*/  FFMA.FTZ R12, R11, 1.1920928955078125e-07, R10 ;  /* 0x340000000b0c7823 */ /* 0x000fe2000001000a */
[C---:B------:R-:W-:Y:S01]  /*0420*/  FFMA.FTZ R11, R16.reuse, R15, 0.33333182334899902344 ;  /* 0x3eaaaa78100b7423 */ /* 0x040fe2000001000f */
[----:B------:R-:W-:Y:S01]  /*0430*/  ISETP.GE.U32.AND P1, PT, R19, 0x7f800000, PT ;  /* 0x7f8000001300780c */ /* 0x000fe20003f26070 */
[C---:B------:R-:W-:Y:S02]  /*0440*/  FFMA.FTZ R14, R13.reuse, R14, -0.5 ;  /* 0xbf0000000d0e7423 */ /* 0x040fe4000001000e */
[C---:B------:R-:W-:Y:S01]  /*0450*/  FFMA.FTZ R17, R16.reuse, R11, -0.5 ;  /* 0xbf00000010117423 */ /* 0x040fe2000001000b */
[----:B------:R-:W-:Y:S01]  /*0460*/  FSEL R15, RZ, -23, P3 ;  /* 0xc1b80000ff0f7808 */ /* 0x000fe20001800000 */
[C---:B------:R-:W-:Y:S01]  /*0470*/  FMUL R14, R13.reuse, R14 ;  /* 0x0000000e0d0e7220 */ /* 0x040fe20000400000 */
[----:B------:R-:W-:Y:S01]  /*0480*/  I2FP.F32.S32 R20, R20 ;  /* 0x0000001400147245 */ /* 0x000fe20000201400 */
[----:B------:R-:W-:Y:S01]  /*0490*/  FMUL R17, R16, R17 ;  /* 0x0000001110117220 */ /* 0x000fe20000400000 */
[----:B------:R-:W0:Y:S01]  /*04a0*/  LDC.64 R10, c[0x0][0x220] ;  /* 0x00008800ff0a7b82 */ /* 0x000e220000000a00 */
[----:B------:R-:W-:-:S02]  /*04b0*/  FFMA.FTZ R13, R13, R14, R13 ;  /* 0x0000000e0d0d7223 */ /* 0x000fc4000001000d */
[----:B------:R-:W-:Y:S01]  /*04c0*/  FFMA.FTZ R16, R16, R17, R16 ;  /* 0x0000001110107223 */ /* 0x000fe20000010010 */
[----:B------:R-:W-:Y:S01]  /*04d0*/  @P2 MOV R17, 0x7f800000 ;  /* 0x7f80000000112802 */ /* 0x000fe20000000f00 */
[----:B------:R-:W-:Y:S01]  /*04e0*/  FFMA.FTZ R15, R20, 1.1920928955078125e-07, R15 ;  /* 0x34000000140f7823 */ /* 0x000fe2000001000f */
[----:B------:R-:W-:Y:S01]  /*04f0*/  @P1 MOV R14, 0x7f800000 ;  /* 0x7f800000000e1802 */ /* 0x000fe20000000f00 */
[----:B------:R-:W-:Y:S02]  /*0500*/  FFMA.FTZ R12, R12, 0.69314718246459960938, R13 ;  /* 0x3f3172180c0c7823 */ /* 0x000fe4000001000d */
[----:B------:R-:W-:Y:S01]  /*0510*/  FFMA.FTZ R15, R15, 0.69314718246459960938, R16 ;  /* 0x3f3172180f0f7823 */ /* 0x000fe20000010010 */
[----:B------:R-:W-:Y:S01]  /*0520*/  @P2 FFMA.FTZ R12, R18, R17, +INF ;  /* 0x7f800000120c2423 */ /* 0x000fe20000010011 */
[----:B------:R-:W-:Y:S01]  /*0530*/  @P1 FFMA.FTZ R15, R19, R14, +INF ;  /* 0x7f800000130f1423 */ /* 0x000fe2000001000e */
[----:B---3--:R-:W-:Y:S01]  /*0540*/  FADD R13, R4, R6 ;  /* 0x00000006040d7221 */ /* 0x008fe20000000000 */
[----:B------:R-:W-:Y:S01]  /*0550*/  FADD R4, R5, R7 ;  /* 0x0000000705047221 */ /* 0x000fe20000000000 */
[----:B------:R-:W-:Y:S01]  /*0560*/  FADD R12, RZ, -R12 ;  /* 0x8000000cff0c7221 */ /* 0x000fe20000000000 */
[----:B------:R-:W-:Y:S01]  /*0570*/  FSETP.NEU.AND P3, PT, R18, RZ, PT ;  /* 0x000000ff1200720b */ /* 0x000fe20003f6d000 */
[----:B------:R-:W-:Y:S01]  /*0580*/  FADD R15, RZ, -R15 ;  /* 0x8000000fff0f7221 */ /* 0x000fe20000000000 */
[----:B----4-:R-:W-:Y:S01]  /*0590*/  FADD R13, R13, R2 ;  /* 0x000000020d0d7221 */ /* 0x010fe20000000000 */
[----:B------:R-:W-:Y:S01]  /*05a0*/  FSETP.NEU.AND P1, PT, R19, RZ, PT ;  /* 0x000000ff1300720b */ /* 0x000fe20003f2d000 */
[----:B------:R-:W-:Y:S01]  /*05b0*/  FADD R4, R4, R3 ;  /* 0x0000000304047221 */ /* 0x000fe20000000000 */
[----:B------:R-:W-:Y:S01]  /*05c0*/  FSEL R12, R12, +INF , P3 ;  /* 0x7f8000000c0c7808 */ /* 0x000fe20001800000 */
[----:B------:R-:W-:Y:S01]  /*05d0*/  FADD R13, R13, R8 ;  /* 0x000000080d0d7221 */ /* 0x000fe20000000000 */
[----:B------:R-:W-:Y:S01]  /*05e0*/  FSEL R15, R15, +INF , P1 ;  /* 0x7f8000000f0f7808 */ /* 0x000fe20000800000 */
[----:B------:R-:W-:Y:S01]  /*05f0*/  FADD R4, R4, R9 ;  /* 0x0000000904047221 */ /* 0x000fe20000000000 */
[----:B0-----:R-:W-:-:S04]  /*0600*/  IMAD.WIDE R10, R0, 0x4, R10 ;  /* 0x00000004000a7825 */ /* 0x001fc800078e020a */
[----:B------:R-:W-:Y:S01]  /*0610*/  FADD R12, R12, R13 ;  /* 0x0000000d0c0c7221 */ /* 0x000fe20000000000 */
[----:B------:R-:W-:Y:S01]  /*0620*/  FADD R13, R15, R4 ;  /* 0x000000040f0d7221 */ /* 0x000fe20000000000 */
[----:B------:R-:W-:Y:S06]  /*0630*/  @P0 EXIT ;  /* 0x000000000000094d */ /* 0x000fec0003800000 */
[----:B------:R-:W-:Y:S01]  /*0640*/  STG.E.64 desc[UR4][R10.64], R12 ;  /* 0x0000000c0a007986 */ /* 0x000fe2000c101b04 */
[----:B------:R-:W-:Y:S05]  /*0650*/  EXIT ;  /* 0x000000000000794d */ /* 0x000fea0003800000 */
.L_x_0:
[----:B------:R-:W-:-:S00]  /*0660*/  BRA `(.L_x_0) ;  /* 0xfffffffc00fc7947 */ /* 0x000fc0000383ffff */
[----:B------:R-:W-:-:S00]  /*0670*/  NOP ;  /* 0x0000000000007918 */ /* 0x000fc00000000000 */
        /* <DEDUP_REMOVED lines=8> */
.L_x_1:


//--------------------- .nv.global.init           --------------------------
	.section	.nv.global.init,"aw",@progbits
.nv.global.init:
	.type		_$_str,@object
	.size		_$_str,(.L_0 - _$_str)
_$_str:
        /*0000*/ 	.byte	0x5f, 0x5f, 0x43, 0x55, 0x44, 0x41, 0x5f, 0x46, 0x54, 0x5a, 0x00
.L_0:


//--------------------- .nv.constant0.triton_poi_fused_add_log_neg_sum_0 --------------------------
	.section	.nv.constant0.triton_poi_fused_add_log_neg_sum_0,"a",@progbits
	.sectionflags	@""
	.align	4
.nv.constant0.triton_poi_fused_add_log_neg_sum_0:
	.zero		556
